	.headerflags	@"EF_CUDA_TEXMODE_UNIFIED EF_CUDA_64BIT_ADDRESS EF_CUDA_ACCELERATORS EF_CUDA_SM90 EF_CUDA_VIRTUAL_SM(EF_CUDA_SM90)"
	.elftype	@"ET_EXEC"


//--------------------- .nv.info                  --------------------------
	.section	.nv.info,"",@"SHT_CUDA_INFO"
	.align	4


	//----- nvinfo : EIATTR_REGCOUNT
	.align		4
        /*0000*/ 	.byte	0x04, 0x2f
        /*0002*/ 	.short	(.L_1 - .L_0)
	.align		4
.L_0:
        /*0004*/ 	.word	index@(triton_poi_fused_convolution_sigmoid_19)
        /*0008*/ 	.word	0x0000000a


	//----- nvinfo : EIATTR_MIN_STACK_SIZE
	.align		4
.L_1:
        /*000c*/ 	.byte	0x04, 0x12
        /*000e*/ 	.short	(.L_3 - .L_2)
	.align		4
.L_2:
        /*0010*/ 	.word	index@(triton_poi_fused_convolution_sigmoid_19)
        /*0014*/ 	.word	0x00000000


	//----- nvinfo : EIATTR_FRAME_SIZE
	.align		4
.L_3:
        /*0018*/ 	.byte	0x04, 0x11
        /*001a*/ 	.short	(.L_5 - .L_4)
	.align		4
.L_4:
        /*001c*/ 	.word	index@(triton_poi_fused_convolution_sigmoid_19)
        /*0020*/ 	.word	0x00000000


	//----- nvinfo : EIATTR_MIN_STACK_SIZE
	.align		4
.L_5:
        /*0024*/ 	.byte	0x04, 0x12
        /*0026*/ 	.short	(.L_7 - .L_6)
	.align		4
.L_6:
        /*0028*/ 	.word	index@(triton_poi_fused_convolution_sigmoid_19)
        /*002c*/ 	.word	0x00000000
.L_7:


//--------------------- .nv.info.triton_poi_fused_convolution_sigmoid_19 --------------------------
	.section	.nv.info.triton_poi_fused_convolution_sigmoid_19,"",@"SHT_CUDA_INFO"
	.sectionflags	@""
	.align	4


	//----- nvinfo : EIATTR_CUDA_API_VERSION
	.align		4
        /*0000*/ 	.byte	0x04, 0x37
        /*0002*/ 	.short	(.L_9 - .L_8)
.L_8:
        /*0004*/ 	.word	0x0000007c


	//----- nvinfo : EIATTR_KPARAM_INFO
	.align		4
.L_9:
        /*0008*/ 	.byte	0x04, 0x17
        /*000a*/ 	.short	(.L_11 - .L_10)
.L_10:
        /*000c*/ 	.word	0x00000000
        /*0010*/ 	.short	0x0002
        /*0012*/ 	.short	0x0010
        /*0014*/ 	.byte	0x00, 0xf0, 0x11, 0x00


	//----- nvinfo : EIATTR_KPARAM_INFO
	.align		4
.L_11:
        /*0018*/ 	.byte	0x04, 0x17
        /*001a*/ 	.short	(.L_13 - .L_12)
.L_12:
        /*001c*/ 	.word	0x00000000
        /*0020*/ 	.short	0x0001
        /*0022*/ 	.short	0x0008
        /*0024*/ 	.byte	0x00, 0xf4, 0x21, 0x00


	//----- nvinfo : EIATTR_KPARAM_INFO
	.align		4
.L_13:
        /*0028*/ 	.byte	0x04, 0x17
        /*002a*/ 	.short	(.L_15 - .L_14)
.L_14:
        /*002c*/ 	.word	0x00000000
        /*0030*/ 	.short	0x0000
        /*0032*/ 	.short	0x0000
        /*0034*/ 	.byte	0x00, 0xf4, 0x21, 0x00


	//----- nvinfo : EIATTR_SPARSE_MMA_MASK
	.align		4
.L_15:
        /*0038*/ 	.byte	0x03, 0x50
        /*003a*/ 	.short	0x0000


	//----- nvinfo : EIATTR_MAXREG_COUNT
	.align		4
        /*003c*/ 	.byte	0x03, 0x1b
        /*003e*/ 	.short	0x00ff


	//----- nvinfo : EIATTR_EXIT_INSTR_OFFSETS
	.align		4
        /*0040*/ 	.byte	0x04, 0x1c
        /*0042*/ 	.short	(.L_17 - .L_16)


	//   ....[0]....
.L_16:
        /*0044*/ 	.word	0x00000290


	//   ....[1]....
        /*0048*/ 	.word	0x000002b0


	//----- nvinfo : EIATTR_REQNTID
	.align		4
.L_17:
        /*004c*/ 	.byte	0x04, 0x10
        /*004e*/ 	.short	(.L_19 - .L_18)
.L_18:
        /*0050*/ 	.word	0x00000080
        /*0054*/ 	.word	0x00000001
        /*0058*/ 	.word	0x00000001


	//----- nvinfo : EIATTR_CBANK_PARAM_SIZE
	.align		4
.L_19:
        /*005c*/ 	.byte	0x03, 0x19
        /*005e*/ 	.short	0x0014


	//----- nvinfo : EIATTR_PARAM_CBANK
	.align		4
        /*0060*/ 	.byte	0x04, 0x0a
        /*0062*/ 	.short	(.L_21 - .L_20)
	.align		4
.L_20:
        /*0064*/ 	.word	index@(.nv.constant0.triton_poi_fused_convolution_sigmoid_19)
        /*0068*/ 	.short	0x0210
        /*006a*/ 	.short	0x0014


	//----- nvinfo : EIATTR_SW_WAR
	.align		4
.L_21:
        /*006c*/ 	.byte	0x04, 0x36
        /*006e*/ 	.short	(.L_23 - .L_22)
.L_22:
        /*0070*/ 	.word	0x00000008
.L_23:


//--------------------- .nv.callgraph             --------------------------
	.section	.nv.callgraph,"",@"SHT_CUDA_CALLGRAPH"
	.align	4
	.sectionentsize	8
	.align		4
        /*0000*/ 	.word	0x00000000
	.align		4
        /*0004*/ 	.word	0xffffffff
	.align		4
        /*0008*/ 	.word	0x00000000
	.align		4
        /*000c*/ 	.word	0xfffffffe
	.align		4
        /*0010*/ 	.word	0x00000000
	.align		4
        /*0014*/ 	.word	0xfffffffd
	.align		4
        /*0018*/ 	.word	0x00000000
	.align		4
        /*001c*/ 	.word	0xfffffffc


//--------------------- .text.triton_poi_fused_convolution_sigmoid_19 --------------------------
	.section	.text.triton_poi_fused_convolution_sigmoid_19,"ax",@progbits
	.align	128
        .global         triton_poi_fused_convolution_sigmoid_19
        .type           triton_poi_fused_convolution_sigmoid_19,@function
        .size           triton_poi_fused_convolution_sigmoid_19,(.L_x_1 - triton_poi_fused_convolution_sigmoid_19)
        .other          triton_poi_fused_convolution_sigmoid_19,@"STO_CUDA_ENTRY STV_DEFAULT"
triton_poi_fused_convolution_sigmoid_19:
.text.triton_poi_fused_convolution_sigmoid_19:
[----:B------:R-:W0:Y:S02]  /*0000*/  LDC R1, c[0x0][0x28] ;  /* 0x00000a00ff017b82 */ /* 0x000e240000000800 */
[----:B------:R-:W1:Y:S01]  /*0010*/  S2R R0, SR_TID.X ;  /* 0x0000000000007919 */ /* 0x000e620000002100 */
[----:B------:R-:W2:Y:S01]  /*0020*/  LDC.64 R2, c[0x0][0x210] ;  /* 0x00008400ff027b82 */ /* 0x000ea20000000a00 */
[----:B------:R-:W-:Y:S01]  /*0030*/  ULDC.64 UR4, c[0x0][0x208] ;  /* 0x0000820000047ab9 */ /* 0x000fe20000000a00 */
[----:B------:R-:W3:Y:S06]  /*0040*/  S2R R7, SR_CTAID.X ;  /* 0x0000000000077919 */ /* 0x000eec0000002500 */
[----:B------:R-:W4:Y:S01]  /*0050*/  LDC.64 R4, c[0x0][0x218] ;  /* 0x00008600ff047b82 */ /* 0x000f220000000a00 */
[----:B-1----:R-:W-:Y:S01]  /*0060*/  SHF.L.U32 R0, R0, 0x1, RZ ;  /* 0x0000000100007819 */ /* 0x002fe200000006ff */
[----:B----4-:R-:W4:Y:S03]  /*0070*/  LDG.E R4, desc[UR4][R4.64] ;  /* 0x0000000404047981 */ /* 0x010f26000c1e1900 */
[----:B------:R-:W-:-:S04]  /*0080*/  LOP3.LUT R0, R0, 0xfe, RZ, 0xc0, !PT ;  /* 0x000000fe00007812 */ /* 0x000fc800078ec0ff */
[----:B---3--:R-:W-:-:S04]  /*0090*/  LEA R7, R7, R0, 0x8 ;  /* 0x0000000007077211 */ /* 0x008fc800078e40ff */
[C---:B------:R-:W-:Y:S01]  /*00a0*/  ISETP.GE.AND P0, PT, R7.reuse, 0xc40, PT ;  /* 0x00000c400700780c */ /* 0x040fe20003f06270 */
[----:B--2---:R-:W-:Y:S01]  /*00b0*/  IMAD.WIDE R2, R7, 0x4, R2 ;  /* 0x0000000407027825 */ /* 0x004fe200078e0202 */
[----:B------:R-:W-:-:S11]  /*00c0*/  CS2R R6, SRZ ;  /* 0x0000000000067805 */ /* 0x000fd6000001ff00 */
[----:B------:R-:W4:Y:S02]  /*00d0*/  @!P0 LDG.E.64 R6, desc[UR4][R2.64] ;  /* 0x0000000402068981 */ /* 0x000f24000c1e1b00 */
[C---:B----4-:R-:W-:Y:S01]  /*00e0*/  FADD R6, R4.reuse, R6 ;  /* 0x0000000604067221 */ /* 0x050fe20000000000 */
[----:B------:R-:W-:-:S03]  /*00f0*/  FADD R7, R4, R7 ;  /* 0x0000000704077221 */ /* 0x000fc60000000000 */
[----:B------:R-:W-:Y:S01]  /*0100*/  FADD R6, RZ, -R6 ;  /* 0x80000006ff067221 */ /* 0x000fe20000000000 */
[----:B------:R-:W-:-:S03]  /*0110*/  FADD R7, RZ, -R7 ;  /* 0x80000007ff077221 */ /* 0x000fc60000000000 */
[----:B------:R-:W-:Y:S01]  /*0120*/  FMUL R6, R6, 1.4426950216293334961 ;  /* 0x3fb8aa3b06067820 */ /* 0x000fe20000400000 */
[----:B------:R-:W-:-:S04]  /*0130*/  FMUL R7, R7, 1.4426950216293334961 ;  /* 0x3fb8aa3b07077820 */ /* 0x000fc80000400000 */
[----:B------:R-:W-:Y:S02]  /*0140*/  FSETP.GEU.AND P1, PT, R6, -126, PT ;  /* 0xc2fc00000600780b */ /* 0x000fe40003f2e000 */
[----:B------:R-:W-:-:S11]  /*0150*/  FSETP.GEU.AND P2, PT, R7, -126, PT ;  /* 0xc2fc00000700780b */ /* 0x000fd60003f4e000 */
[----:B------:R-:W-:Y:S02]  /*0160*/  @!P1 FMUL R6, R6, 0.5 ;  /* 0x3f00000006069820 */ /* 0x000fe40000400000 */
[----:B------:R-:W-:Y:S02]  /*0170*/  @!P2 FMUL R7, R7, 0.5 ;  /* 0x3f0000000707a820 */ /* 0x000fe40000400000 */
[----:B------:R-:W1:Y:S08]  /*0180*/  MUFU.EX2 R0, R6 ;  /* 0x0000000600007308 */ /* 0x000e700000000800 */
[----:B------:R-:W2:Y:S01]  /*0190*/  MUFU.EX2 R4, R7 ;  /* 0x0000000700047308 */ /* 0x000ea20000000800 */
[----:B-1----:R-:W-:-:S04]  /*01a0*/  @!P1 FMUL R0, R0, R0 ;  /* 0x0000000000009220 */ /* 0x002fc80000400000 */
[----:B------:R-:W-:Y:S01]  /*01b0*/  FADD R0, R0, 1 ;  /* 0x3f80000000007421 */ /* 0x000fe20000000000 */
[----:B--2---:R-:W-:-:S04]  /*01c0*/  @!P2 FMUL R4, R4, R4 ;  /* 0x000000040404a220 */ /* 0x004fc80000400000 */
[----:B------:R-:W-:Y:S01]  /*01d0*/  FADD R4, R4, 1 ;  /* 0x3f80000004047421 */ /* 0x000fe20000000000 */
[----:B------:R-:W-:-:S04]  /*01e0*/  FSETP.GT.AND P1, PT, R0, 8.50705917302346158658e+37, PT ;  /* 0x7e8000000000780b */ /* 0x000fc80003f24000 */
[----:B------:R-:W-:Y:S01]  /*01f0*/  FSETP.GT.AND P2, PT, R4, 8.50705917302346158658e+37, PT ;  /* 0x7e8000000400780b */ /* 0x000fe20003f44000 */
[----:B------:R-:W-:-:S08]  /*0200*/  HFMA2.MMA R7, -RZ, RZ, 1.625, 0 ;  /* 0x3e800000ff077435 */ /* 0x000fd000000001ff */
[----:B------:R-:W-:-:S04]  /*0210*/  @P1 FMUL R0, R0, 0.25 ;  /* 0x3e80000000001820 */ /* 0x000fc80000400000 */
[----:B------:R-:W-:Y:S02]  /*0220*/  @P2 FMUL R4, R4, 0.25 ;  /* 0x3e80000004042820 */ /* 0x000fe40000400000 */
[----:B------:R-:W1:Y:S08]  /*0230*/  MUFU.RCP R0, R0 ;  /* 0x0000000000007308 */ /* 0x000e700000001000 */
[----:B------:R-:W2:Y:S01]  /*0240*/  MUFU.RCP R4, R4 ;  /* 0x0000000400047308 */ /* 0x000ea20000001000 */
[----:B------:R-:W-:-:S02]  /*0250*/  FSEL R5, R7, 1, P1 ;  /* 0x3f80000007057808 */ /* 0x000fc40000800000 */
[----:B------:R-:W-:-:S03]  /*0260*/  FSEL R7, R7, 1, P2 ;  /* 0x3f80000007077808 */ /* 0x000fc60001000000 */
[----:B-1----:R-:W-:Y:S02]  /*0270*/  FMUL R6, R0, R5 ;  /* 0x0000000500067220 */ /* 0x002fe40000400000 */
[----:B--2---:R-:W-:Y:S01]  /*0280*/  FMUL R7, R4, R7 ;  /* 0x0000000704077220 */ /* 0x004fe20000400000 */
[----:B------:R-:W-:Y:S06]  /*0290*/  @P0 EXIT ;  /* 0x000000000000094d */ /* 0x000fec0003800000 */
[----:B------:R-:W-:Y:S01]  /*02a0*/  STG.E.64 desc[UR4][R2.64], R6 ;  /* 0x0000000602007986 */ /* 0x000fe2000c101b04 */
[----:B------:R-:W-:Y:S05]  /*02b0*/  EXIT ;  /* 0x000000000000794d */ /* 0x000fea0003800000 */
.L_x_0:
[----:B------:R-:W-:-:S00]  /*02c0*/  BRA `(.L_x_0) ;  /* 0xfffffffc00fc7947 */ /* 0x000fc0000383ffff */
[----:B------:R-:W-:-:S00]  /*02d0*/  NOP ;  /* 0x0000000000007918 */ /* 0x000fc00000000000 */
        /* <DEDUP_REMOVED lines=10> */
.L_x_1:


//--------------------- .nv.constant0.triton_poi_fused_convolution_sigmoid_19 --------------------------
	.section	.nv.constant0.triton_poi_fused_convolution_sigmoid_19,"a",@progbits
	.sectionflags	@""
	.align	4
.nv.constant0.triton_poi_fused_convolution_sigmoid_19:
	.zero		548
